	.headerflags	@"EF_CUDA_TEXMODE_UNIFIED EF_CUDA_64BIT_ADDRESS EF_CUDA_ACCELERATORS EF_CUDA_SM90 EF_CUDA_VIRTUAL_SM(EF_CUDA_SM90)"
	.elftype	@"ET_EXEC"


//--------------------- .nv.info                  --------------------------
	.section	.nv.info,"",@"SHT_CUDA_INFO"
	.align	4


	//----- nvinfo : EIATTR_REGCOUNT
	.align		4
        /*0000*/ 	.byte	0x04, 0x2f
        /*0002*/ 	.short	(.L_1 - .L_0)
	.align		4
.L_0:
        /*0004*/ 	.word	index@(triton_poi_fused_convolution_mean_relu_threshold_backward_6)
        /*0008*/ 	.word	0x0000000e


	//----- nvinfo : EIATTR_MIN_STACK_SIZE
	.align		4
.L_1:
        /*000c*/ 	.byte	0x04, 0x12
        /*000e*/ 	.short	(.L_3 - .L_2)
	.align		4
.L_2:
        /*0010*/ 	.word	index@(triton_poi_fused_convolution_mean_relu_threshold_backward_6)
        /*0014*/ 	.word	0x00000000


	//----- nvinfo : EIATTR_FRAME_SIZE
	.align		4
.L_3:
        /*0018*/ 	.byte	0x04, 0x11
        /*001a*/ 	.short	(.L_5 - .L_4)
	.align		4
.L_4:
        /*001c*/ 	.word	index@(triton_poi_fused_convolution_mean_relu_threshold_backward_6)
        /*0020*/ 	.word	0x00000000


	//----- nvinfo : EIATTR_MIN_STACK_SIZE
	.align		4
.L_5:
        /*0024*/ 	.byte	0x04, 0x12
        /*0026*/ 	.short	(.L_7 - .L_6)
	.align		4
.L_6:
        /*0028*/ 	.word	index@(triton_poi_fused_convolution_mean_relu_threshold_backward_6)
        /*002c*/ 	.word	0x00000000
.L_7:


//--------------------- .nv.info.triton_poi_fused_convolution_mean_relu_threshold_backward_6 --------------------------
	.section	.nv.info.triton_poi_fused_convolution_mean_relu_threshold_backward_6,"",@"SHT_CUDA_INFO"
	.sectionflags	@""
	.align	4


	//----- nvinfo : EIATTR_CUDA_API_VERSION
	.align		4
        /*0000*/ 	.byte	0x04, 0x37
        /*0002*/ 	.short	(.L_9 - .L_8)
.L_8:
        /*0004*/ 	.word	0x0000007c


	//----- nvinfo : EIATTR_KPARAM_INFO
	.align		4
.L_9:
        /*0008*/ 	.byte	0x04, 0x17
        /*000a*/ 	.short	(.L_11 - .L_10)
.L_10:
        /*000c*/ 	.word	0x00000000
        /*0010*/ 	.short	0x0004
        /*0012*/ 	.short	0x0020
        /*0014*/ 	.byte	0x00, 0xf0, 0x11, 0x00


	//----- nvinfo : EIATTR_KPARAM_INFO
	.align		4
.L_11:
        /*0018*/ 	.byte	0x04, 0x17
        /*001a*/ 	.short	(.L_13 - .L_12)
.L_12:
        /*001c*/ 	.word	0x00000000
        /*0020*/ 	.short	0x0003
        /*0022*/ 	.short	0x0018
        /*0024*/ 	.byte	0x00, 0xf4, 0x21, 0x00


	//----- nvinfo : EIATTR_KPARAM_INFO
	.align		4
.L_13:
        /*0028*/ 	.byte	0x04, 0x17
        /*002a*/ 	.short	(.L_15 - .L_14)
.L_14:
        /*002c*/ 	.word	0x00000000
        /*0030*/ 	.short	0x0002
        /*0032*/ 	.short	0x0010
        /*0034*/ 	.byte	0x00, 0xf4, 0x21, 0x00


	//----- nvinfo : EIATTR_KPARAM_INFO
	.align		4
.L_15:
        /*0038*/ 	.byte	0x04, 0x17
        /*003a*/ 	.short	(.L_17 - .L_16)
.L_16:
        /*003c*/ 	.word	0x00000000
        /*0040*/ 	.short	0x0001
        /*0042*/ 	.short	0x0008
        /*0044*/ 	.byte	0x00, 0xf4, 0x21, 0x00


	//----- nvinfo : EIATTR_KPARAM_INFO
	.align		4
.L_17:
        /*0048*/ 	.byte	0x04, 0x17
        /*004a*/ 	.short	(.L_19 - .L_18)
.L_18:
        /*004c*/ 	.word	0x00000000
        /*0050*/ 	.short	0x0000
        /*0052*/ 	.short	0x0000
        /*0054*/ 	.byte	0x00, 0xf4, 0x21, 0x00


	//----- nvinfo : EIATTR_SPARSE_MMA_MASK
	.align		4
.L_19:
        /*0058*/ 	.byte	0x03, 0x50
        /*005a*/ 	.short	0x0000


	//----- nvinfo : EIATTR_MAXREG_COUNT
	.align		4
        /*005c*/ 	.byte	0x03, 0x1b
        /*005e*/ 	.short	0x00ff


	//----- nvinfo : EIATTR_EXIT_INSTR_OFFSETS
	.align		4
        /*0060*/ 	.byte	0x04, 0x1c
        /*0062*/ 	.short	(.L_21 - .L_20)


	//   ....[0]....
.L_20:
        /*0064*/ 	.word	0x000001f0


	//   ....[1]....
        /*0068*/ 	.word	0x00000210


	//----- nvinfo : EIATTR_REQNTID
	.align		4
.L_21:
        /*006c*/ 	.byte	0x04, 0x10
        /*006e*/ 	.short	(.L_23 - .L_22)
.L_22:
        /*0070*/ 	.word	0x00000080
        /*0074*/ 	.word	0x00000001
        /*0078*/ 	.word	0x00000001


	//----- nvinfo : EIATTR_CBANK_PARAM_SIZE
	.align		4
.L_23:
        /*007c*/ 	.byte	0x03, 0x19
        /*007e*/ 	.short	0x0024


	//----- nvinfo : EIATTR_PARAM_CBANK
	.align		4
        /*0080*/ 	.byte	0x04, 0x0a
        /*0082*/ 	.short	(.L_25 - .L_24)
	.align		4
.L_24:
        /*0084*/ 	.word	index@(.nv.constant0.triton_poi_fused_convolution_mean_relu_threshold_backward_6)
        /*0088*/ 	.short	0x0210
        /*008a*/ 	.short	0x0024


	//----- nvinfo : EIATTR_SW_WAR
	.align		4
.L_25:
        /*008c*/ 	.byte	0x04, 0x36
        /*008e*/ 	.short	(.L_27 - .L_26)
.L_26:
        /*0090*/ 	.word	0x00000008
.L_27:


//--------------------- .nv.callgraph             --------------------------
	.section	.nv.callgraph,"",@"SHT_CUDA_CALLGRAPH"
	.align	4
	.sectionentsize	8
	.align		4
        /*0000*/ 	.word	0x00000000
	.align		4
        /*0004*/ 	.word	0xffffffff
	.align		4
        /*0008*/ 	.word	0x00000000
	.align		4
        /*000c*/ 	.word	0xfffffffe
	.align		4
        /*0010*/ 	.word	0x00000000
	.align		4
        /*0014*/ 	.word	0xfffffffd
	.align		4
        /*0018*/ 	.word	0x00000000
	.align		4
        /*001c*/ 	.word	0xfffffffc


//--------------------- .text.triton_poi_fused_convolution_mean_relu_threshold_backward_6 --------------------------
	.section	.text.triton_poi_fused_convolution_mean_relu_threshold_backward_6,"ax",@progbits
	.align	128
        .global         triton_poi_fused_convolution_mean_relu_threshold_backward_6
        .type           triton_poi_fused_convolution_mean_relu_threshold_backward_6,@function
        .size           triton_poi_fused_convolution_mean_relu_threshold_backward_6,(.L_x_1 - triton_poi_fused_convolution_mean_relu_threshold_backward_6)
        .other          triton_poi_fused_convolution_mean_relu_threshold_backward_6,@"STO_CUDA_ENTRY STV_DEFAULT"
triton_poi_fused_convolution_mean_relu_threshold_backward_6:
.text.triton_poi_fused_convolution_mean_relu_threshold_backward_6:
[----:B------:R-:W0:Y:S02]  /*0000*/  LDC R1, c[0x0][0x28] ;  /* 0x00000a00ff017b82 */ /* 0x000e240000000800 */
[----:B------:R-:W1:Y:S01]  /*0010*/  S2R R0, SR_TID.X ;  /* 0x0000000000007919 */ /* 0x000e620000002100 */
[----:B------:R-:W2:Y:S01]  /*0020*/  LDC.64 R4, c[0x0][0x218] ;  /* 0x00008600ff047b82 */ /* 0x000ea20000000a00 */
[----:B------:R-:W-:Y:S01]  /*0030*/  IMAD.MOV.U32 R11, RZ, RZ, RZ ;  /* 0x000000ffff0b7224 */ /* 0x000fe200078e00ff */
[----:B------:R-:W-:Y:S01]  /*0040*/  ULDC.64 UR4, c[0x0][0x208] ;  /* 0x0000820000047ab9 */ /* 0x000fe20000000a00 */
[----:B------:R-:W3:Y:S01]  /*0050*/  S2R R9, SR_CTAID.X ;  /* 0x0000000000097919 */ /* 0x000ee20000002500 */
[----:B------:R-:W-:-:S04]  /*0060*/  ULDC.64 UR6, c[0x0][0x228] ;  /* 0x00008a0000067ab9 */ /* 0x000fc80000000a00 */
[----:B------:R-:W4:Y:S01]  /*0070*/  LDC.64 R2, c[0x0][0x210] ;  /* 0x00008400ff027b82 */ /* 0x000f220000000a00 */
[----:B-1----:R-:W-:Y:S02]  /*0080*/  LOP3.LUT R0, R0, 0x7f, RZ, 0xc0, !PT ;  /* 0x0000007f00007812 */ /* 0x002fe400078ec0ff */
[----:B---3--:R-:W-:-:S03]  /*0090*/  SHF.R.S32.HI R6, RZ, 0x18, R9 ;  /* 0x00000018ff067819 */ /* 0x008fc60000011409 */
[----:B------:R-:W-:Y:S01]  /*00a0*/  IMAD R9, R9, 0x80, R0 ;  /* 0x0000008009097824 */ /* 0x000fe200078e0200 */
[----:B------:R-:W-:-:S03]  /*00b0*/  SGXT R0, R6, 0x1 ;  /* 0x000000010600781a */ /* 0x000fc60000000200 */
[C---:B----4-:R-:W-:Y:S01]  /*00c0*/  IMAD.WIDE R2, R9.reuse, 0x4, R2 ;  /* 0x0000000409027825 */ /* 0x050fe200078e0202 */
[----:B------:R-:W-:Y:S02]  /*00d0*/  ISETP.GE.AND P0, PT, R9, 0x400, PT ;  /* 0x000004000900780c */ /* 0x000fe40003f06270 */
[----:B------:R-:W-:-:S04]  /*00e0*/  LEA.HI R0, R0, R9, RZ, 0x8 ;  /* 0x0000000900007211 */ /* 0x000fc800078f40ff */
[----:B------:R-:W-:-:S05]  /*00f0*/  LOP3.LUT R0, R0, 0xffffff00, RZ, 0xc0, !PT ;  /* 0xffffff0000007812 */ /* 0x000fca00078ec0ff */
[----:B------:R-:W-:Y:S02]  /*0100*/  IMAD.IADD R7, R9, 0x1, -R0 ;  /* 0x0000000109077824 */ /* 0x000fe400078e0a00 */
[----:B------:R-:W-:Y:S02]  /*0110*/  IMAD.MOV.U32 R0, RZ, RZ, RZ ;  /* 0x000000ffff007224 */ /* 0x000fe400078e00ff */
[----:B--2---:R-:W-:Y:S02]  /*0120*/  IMAD.WIDE R4, R7, 0x4, R4 ;  /* 0x0000000407047825 */ /* 0x004fe400078e0204 */
[----:B------:R-:W1:Y:S02]  /*0130*/  LDC.64 R6, c[0x0][0x220] ;  /* 0x00008800ff067b82 */ /* 0x000e640000000a00 */
[----:B------:R-:W2:Y:S04]  /*0140*/  @!P0 LDG.E R0, desc[UR4][R2.64] ;  /* 0x0000000402008981 */ /* 0x000ea8000c1e1900 */
[----:B------:R-:W2:Y:S01]  /*0150*/  @!P0 LDG.E.EL R11, desc[UR4][R4.64] ;  /* 0x00000004040b8981 */ /* 0x000ea2000c2e1900 */
[----:B-1----:R-:W-:-:S04]  /*0160*/  IMAD.WIDE R6, R9, 0x4, R6 ;  /* 0x0000000409067825 */ /* 0x002fc800078e0206 */
[----:B--2---:R-:W-:Y:S01]  /*0170*/  FADD R8, R11, R0 ;  /* 0x000000000b087221 */ /* 0x004fe20000000000 */
[----:B------:R-:W-:-:S04]  /*0180*/  FSETP.GEU.AND P1, PT, R0, -R11, PT ;  /* 0x8000000b0000720b */ /* 0x000fc80003f2e000 */
[----:B------:R-:W-:Y:S02]  /*0190*/  FSEL R11, R8, RZ, P1 ;  /* 0x000000ff080b7208 */ /* 0x000fe40000800000 */
[----:B------:R-:W-:Y:S02]  /*01a0*/  IADD3 R8, P1, R9, UR6, RZ ;  /* 0x0000000609087c10 */ /* 0x000fe4000ff3e0ff */
[----:B------:R-:W-:Y:S01]  /*01b0*/  FSETP.GTU.AND P2, PT, R11, RZ, PT ;  /* 0x000000ff0b00720b */ /* 0x000fe20003f4c000 */
[----:B------:R1:W-:Y:S01]  /*01c0*/  @!P0 STG.E desc[UR4][R6.64], R11 ;  /* 0x0000000b06008986 */ /* 0x0003e2000c101904 */
[----:B------:R-:W-:Y:S02]  /*01d0*/  LEA.HI.X.SX32 R9, R9, UR7, 0x1, P1 ;  /* 0x0000000709097c11 */ /* 0x000fe400088f0eff */
[----:B------:R-:W-:Y:S01]  /*01e0*/  SEL R3, RZ, 0x1, P2 ;  /* 0x00000001ff037807 */ /* 0x000fe20001000000 */
[----:B------:R-:W-:Y:S08]  /*01f0*/  @P0 EXIT ;  /* 0x000000000000094d */ /* 0x000ff00003800000 */
[----:B------:R-:W-:Y:S01]  /*0200*/  STG.E.U8 desc[UR4][R8.64], R3 ;  /* 0x0000000308007986 */ /* 0x000fe2000c101104 */
[----:B------:R-:W-:Y:S05]  /*0210*/  EXIT ;  /* 0x000000000000794d */ /* 0x000fea0003800000 */
.L_x_0:
[----:B------:R-:W-:-:S00]  /*0220*/  BRA `(.L_x_0) ;  /* 0xfffffffc00fc7947 */ /* 0x000fc0000383ffff */
[----:B------:R-:W-:-:S00]  /*0230*/  NOP ;  /* 0x0000000000007918 */ /* 0x000fc00000000000 */
        /* <DEDUP_REMOVED lines=12> */
.L_x_1:


//--------------------- .nv.constant0.triton_poi_fused_convolution_mean_relu_threshold_backward_6 --------------------------
	.section	.nv.constant0.triton_poi_fused_convolution_mean_relu_threshold_backward_6,"a",@progbits
	.sectionflags	@""
	.align	4
.nv.constant0.triton_poi_fused_convolution_mean_relu_threshold_backward_6:
	.zero		564
